	.headerflags	@"EF_CUDA_TEXMODE_UNIFIED EF_CUDA_64BIT_ADDRESS EF_CUDA_ACCELERATORS EF_CUDA_SM90 EF_CUDA_VIRTUAL_SM(EF_CUDA_SM90)"
	.elftype	@"ET_EXEC"


//--------------------- .nv.info                  --------------------------
	.section	.nv.info,"",@"SHT_CUDA_INFO"
	.align	4


	//----- nvinfo : EIATTR_REGCOUNT
	.align		4
        /*0000*/ 	.byte	0x04, 0x2f
        /*0002*/ 	.short	(.L_3 - .L_2)
	.align		4
.L_2:
        /*0004*/ 	.word	index@(triton_poi_fused__native_batch_norm_legit_no_training_relu_threshold_backward_21)
        /*0008*/ 	.word	0x00000010


	//----- nvinfo : EIATTR_MIN_STACK_SIZE
	.align		4
.L_3:
        /*000c*/ 	.byte	0x04, 0x12
        /*000e*/ 	.short	(.L_5 - .L_4)
	.align		4
.L_4:
        /*0010*/ 	.word	index@(triton_poi_fused__native_batch_norm_legit_no_training_relu_threshold_backward_21)
        /*0014*/ 	.word	0x00000000


	//----- nvinfo : EIATTR_FRAME_SIZE
	.align		4
.L_5:
        /*0018*/ 	.byte	0x04, 0x11
        /*001a*/ 	.short	(.L_7 - .L_6)
	.align		4
.L_6:
        /*001c*/ 	.word	index@(triton_poi_fused__native_batch_norm_legit_no_training_relu_threshold_backward_21)
        /*0020*/ 	.word	0x00000000


	//----- nvinfo : EIATTR_MIN_STACK_SIZE
	.align		4
.L_7:
        /*0024*/ 	.byte	0x04, 0x12
        /*0026*/ 	.short	(.L_9 - .L_8)
	.align		4
.L_8:
        /*0028*/ 	.word	index@(triton_poi_fused__native_batch_norm_legit_no_training_relu_threshold_backward_21)
        /*002c*/ 	.word	0x00000000
.L_9:


//--------------------- .nv.info.triton_poi_fused__native_batch_norm_legit_no_training_relu_threshold_backward_21 --------------------------
	.section	.nv.info.triton_poi_fused__native_batch_norm_legit_no_training_relu_threshold_backward_21,"",@"SHT_CUDA_INFO"
	.sectionflags	@""
	.align	4


	//----- nvinfo : EIATTR_CUDA_API_VERSION
	.align		4
        /*0000*/ 	.byte	0x04, 0x37
        /*0002*/ 	.short	(.L_11 - .L_10)
.L_10:
        /*0004*/ 	.word	0x0000007c


	//----- nvinfo : EIATTR_KPARAM_INFO
	.align		4
.L_11:
        /*0008*/ 	.byte	0x04, 0x17
        /*000a*/ 	.short	(.L_13 - .L_12)
.L_12:
        /*000c*/ 	.word	0x00000000
        /*0010*/ 	.short	0x0007
        /*0012*/ 	.short	0x0038
        /*0014*/ 	.byte	0x00, 0xf0, 0x11, 0x00


	//----- nvinfo : EIATTR_KPARAM_INFO
	.align		4
.L_13:
        /*0018*/ 	.byte	0x04, 0x17
        /*001a*/ 	.short	(.L_15 - .L_14)
.L_14:
        /*001c*/ 	.word	0x00000000
        /*0020*/ 	.short	0x0006
        /*0022*/ 	.short	0x0030
        /*0024*/ 	.byte	0x00, 0xf4, 0x21, 0x00


	//----- nvinfo : EIATTR_KPARAM_INFO
	.align		4
.L_15:
        /*0028*/ 	.byte	0x04, 0x17
        /*002a*/ 	.short	(.L_17 - .L_16)
.L_16:
        /*002c*/ 	.word	0x00000000
        /*0030*/ 	.short	0x0005
        /*0032*/ 	.short	0x0028
        /*0034*/ 	.byte	0x00, 0xf4, 0x21, 0x00


	//----- nvinfo : EIATTR_KPARAM_INFO
	.align		4
.L_17:
        /*0038*/ 	.byte	0x04, 0x17
        /*003a*/ 	.short	(.L_19 - .L_18)
.L_18:
        /*003c*/ 	.word	0x00000000
        /*0040*/ 	.short	0x0004
        /*0042*/ 	.short	0x0020
        /*0044*/ 	.byte	0x00, 0xf4, 0x21, 0x00


	//----- nvinfo : EIATTR_KPARAM_INFO
	.align		4
.L_19:
        /*0048*/ 	.byte	0x04, 0x17
        /*004a*/ 	.short	(.L_21 - .L_20)
.L_20:
        /*004c*/ 	.word	0x00000000
        /*0050*/ 	.short	0x0003
        /*0052*/ 	.short	0x0018
        /*0054*/ 	.byte	0x00, 0xf4, 0x21, 0x00


	//----- nvinfo : EIATTR_KPARAM_INFO
	.align		4
.L_21:
        /*0058*/ 	.byte	0x04, 0x17
        /*005a*/ 	.short	(.L_23 - .L_22)
.L_22:
        /*005c*/ 	.word	0x00000000
        /*0060*/ 	.short	0x0002
        /*0062*/ 	.short	0x0010
        /*0064*/ 	.byte	0x00, 0xf4, 0x21, 0x00


	//----- nvinfo : EIATTR_KPARAM_INFO
	.align		4
.L_23:
        /*0068*/ 	.byte	0x04, 0x17
        /*006a*/ 	.short	(.L_25 - .L_24)
.L_24:
        /*006c*/ 	.word	0x00000000
        /*0070*/ 	.short	0x0001
        /*0072*/ 	.short	0x0008
        /*0074*/ 	.byte	0x00, 0xf4, 0x21, 0x00


	//----- nvinfo : EIATTR_KPARAM_INFO
	.align		4
.L_25:
        /*0078*/ 	.byte	0x04, 0x17
        /*007a*/ 	.short	(.L_27 - .L_26)
.L_26:
        /*007c*/ 	.word	0x00000000
        /*0080*/ 	.short	0x0000
        /*0082*/ 	.short	0x0000
        /*0084*/ 	.byte	0x00, 0xf4, 0x21, 0x00


	//----- nvinfo : EIATTR_SPARSE_MMA_MASK
	.align		4
.L_27:
        /*0088*/ 	.byte	0x03, 0x50
        /*008a*/ 	.short	0x0000


	//----- nvinfo : EIATTR_MAXREG_COUNT
	.align		4
        /*008c*/ 	.byte	0x03, 0x1b
        /*008e*/ 	.short	0x00ff


	//----- nvinfo : EIATTR_EXIT_INSTR_OFFSETS
	.align		4
        /*0090*/ 	.byte	0x04, 0x1c
        /*0092*/ 	.short	(.L_29 - .L_28)


	//   ....[0]....
.L_28:
        /*0094*/ 	.word	0x00000360


	//----- nvinfo : EIATTR_REQNTID
	.align		4
.L_29:
        /*0098*/ 	.byte	0x04, 0x10
        /*009a*/ 	.short	(.L_31 - .L_30)
.L_30:
        /*009c*/ 	.word	0x00000080
        /*00a0*/ 	.word	0x00000001
        /*00a4*/ 	.word	0x00000001


	//----- nvinfo : EIATTR_CBANK_PARAM_SIZE
	.align		4
.L_31:
        /*00a8*/ 	.byte	0x03, 0x19
        /*00aa*/ 	.short	0x003c


	//----- nvinfo : EIATTR_PARAM_CBANK
	.align		4
        /*00ac*/ 	.byte	0x04, 0x0a
        /*00ae*/ 	.short	(.L_33 - .L_32)
	.align		4
.L_32:
        /*00b0*/ 	.word	index@(.nv.constant0.triton_poi_fused__native_batch_norm_legit_no_training_relu_threshold_backward_21)
        /*00b4*/ 	.short	0x0210
        /*00b6*/ 	.short	0x003c


	//----- nvinfo : EIATTR_SW_WAR
	.align		4
.L_33:
        /*00b8*/ 	.byte	0x04, 0x36
        /*00ba*/ 	.short	(.L_35 - .L_34)
.L_34:
        /*00bc*/ 	.word	0x00000008
.L_35:


//--------------------- .nv.callgraph             --------------------------
	.section	.nv.callgraph,"",@"SHT_CUDA_CALLGRAPH"
	.align	4
	.sectionentsize	8
	.align		4
        /*0000*/ 	.word	0x00000000
	.align		4
        /*0004*/ 	.word	0xffffffff
	.align		4
        /*0008*/ 	.word	0x00000000
	.align		4
        /*000c*/ 	.word	0xfffffffe
	.align		4
        /*0010*/ 	.word	0x00000000
	.align		4
        /*0014*/ 	.word	0xfffffffd
	.align		4
        /*0018*/ 	.word	0x00000000
	.align		4
        /*001c*/ 	.word	0xfffffffc


//--------------------- .nv.constant4             --------------------------
	.section	.nv.constant4,"a",@progbits
	.align	8
	.align		8
.nv.constant4:
        /*0000*/ 	.dword	_$_str
	.align		8
        /*0008*/ 	.dword	_$_str_$_2


//--------------------- .text.triton_poi_fused__native_batch_norm_legit_no_training_relu_threshold_backward_21 --------------------------
	.section	.text.triton_poi_fused__native_batch_norm_legit_no_training_relu_threshold_backward_21,"ax",@progbits
	.align	128
        .global         triton_poi_fused__native_batch_norm_legit_no_training_relu_threshold_backward_21
        .type           triton_poi_fused__native_batch_norm_legit_no_training_relu_threshold_backward_21,@function
        .size           triton_poi_fused__native_batch_norm_legit_no_training_relu_threshold_backward_21,(.L_x_1 - triton_poi_fused__native_batch_norm_legit_no_training_relu_threshold_backward_21)
        .other          triton_poi_fused__native_batch_norm_legit_no_training_relu_threshold_backward_21,@"STO_CUDA_ENTRY STV_DEFAULT"
triton_poi_fused__native_batch_norm_legit_no_training_relu_threshold_backward_21:
.text.triton_poi_fused__native_batch_norm_legit_no_training_relu_threshold_backward_21:
[----:B------:R-:W-:Y:S01]  /*0000*/  LDC R1, c[0x0][0x28] ;  /* 0x00000a00ff017b82 */ /* 0x000fe20000000800 */
[----:B------:R-:W1:Y:S07]  /*0010*/  S2R R0, SR_TID.X ;  /* 0x0000000000007919 */ /* 0x000e6e0000002100 */
[----:B------:R-:W2:Y:S01]  /*0020*/  LDC.64 R6, c[0x0][0x220] ;  /* 0x00008800ff067b82 */ /* 0x000ea20000000a00 */
[----:B------:R-:W-:Y:S01]  /*0030*/  ULDC.64 UR4, c[0x0][0x208] ;  /* 0x0000820000047ab9 */ /* 0x000fe20000000a00 */
[----:B------:R-:W-:Y:S01]  /*0040*/  ULDC.64 UR6, c[0x0][0x240] ;  /* 0x0000900000067ab9 */ /* 0x000fe20000000a00 */
[----:B------:R-:W3:Y:S05]  /*0050*/  S2R R3, SR_CTAID.X ;  /* 0x0000000000037919 */ /* 0x000eea0000002500 */
[----:B------:R-:W4:Y:S08]  /*0060*/  LDC.64 R4, c[0x0][0x218] ;  /* 0x00008600ff047b82 */ /* 0x000f300000000a00 */
[----:B------:R-:W5:Y:S08]  /*0070*/  LDC.64 R8, c[0x0][0x228] ;  /* 0x00008a00ff087b82 */ /* 0x000f700000000a00 */
[----:B------:R-:W4:Y:S01]  /*0080*/  LDC.64 R10, c[0x0][0x230] ;  /* 0x00008c00ff0a7b82 */ /* 0x000f220000000a00 */
[----:B-1----:R-:W-:-:S02]  /*0090*/  LOP3.LUT R0, R0, 0x7f, RZ, 0xc0, !PT ;  /* 0x0000007f00007812 */ /* 0x002fc400078ec0ff */
[----:B---3--:R-:W-:-:S03]  /*00a0*/  SHF.R.S32.HI R2, RZ, 0x18, R3 ;  /* 0x00000018ff027819 */ /* 0x008fc60000011403 */
[----:B------:R-:W-:Y:S01]  /*00b0*/  IMAD R0, R3, 0x80, R0 ;  /* 0x0000008003007824 */ /* 0x000fe200078e0200 */
[----:B------:R-:W-:-:S04]  /*00c0*/  SGXT R3, R2, 0x1 ;  /* 0x000000010203781a */ /* 0x000fc80000000200 */
[----:B------:R-:W-:-:S04]  /*00d0*/  LEA.HI R3, R3, R0, RZ, 0x4 ;  /* 0x0000000003037211 */ /* 0x000fc800078f20ff */
[--C-:B------:R-:W-:Y:S02]  /*00e0*/  SHF.R.S32.HI R2, RZ, 0x4, R3.reuse ;  /* 0x00000004ff027819 */ /* 0x100fe40000011403 */
[----:B------:R-:W-:-:S04]  /*00f0*/  SHF.R.S32.HI R3, RZ, 0x1f, R3 ;  /* 0x0000001fff037819 */ /* 0x000fc80000011403 */
[----:B------:R-:W-:-:S04]  /*0100*/  LEA.HI R3, R3, R2, RZ, 0x7 ;  /* 0x0000000203037211 */ /* 0x000fc800078f38ff */
[----:B------:R-:W-:-:S05]  /*0110*/  LOP3.LUT R3, R3, 0xffffff80, RZ, 0xc0, !PT ;  /* 0xffffff8003037812 */ /* 0x000fca00078ec0ff */
[----:B------:R-:W-:Y:S02]  /*0120*/  IMAD.IADD R13, R2, 0x1, -R3 ;  /* 0x00000001020d7824 */ /* 0x000fe400078e0a03 */
[----:B------:R-:W1:Y:S02]  /*0130*/  LDC.64 R2, c[0x0][0x210] ;  /* 0x00008400ff027b82 */ /* 0x000e640000000a00 */
[----:B--2---:R-:W-:-:S06]  /*0140*/  IMAD.WIDE R6, R13, 0x4, R6 ;  /* 0x000000040d067825 */ /* 0x004fcc00078e0206 */
[----:B------:R-:W2:Y:S01]  /*0150*/  LDG.E.EL R6, desc[UR4][R6.64] ;  /* 0x0000000406067981 */ /* 0x000ea2000c2e1900 */
[----:B----4-:R-:W-:-:S06]  /*0160*/  IMAD.WIDE R4, R13, 0x4, R4 ;  /* 0x000000040d047825 */ /* 0x010fcc00078e0204 */
[----:B------:R3:W4:Y:S01]  /*0170*/  LDG.E.EL R5, desc[UR4][R4.64] ;  /* 0x0000000404057981 */ /* 0x000722000c2e1900 */
[----:B-1----:R-:W-:-:S06]  /*0180*/  IMAD.WIDE R2, R0, 0x4, R2 ;  /* 0x0000000400027825 */ /* 0x002fcc00078e0202 */
[----:B------:R-:W4:Y:S01]  /*0190*/  LDG.E R2, desc[UR4][R2.64] ;  /* 0x0000000402027981 */ /* 0x000f22000c1e1900 */
[----:B-----5:R-:W-:-:S04]  /*01a0*/  IMAD.WIDE R8, R13, 0x4, R8 ;  /* 0x000000040d087825 */ /* 0x020fc800078e0208 */
[----:B0-----:R-:W-:Y:S02]  /*01b0*/  IMAD.WIDE R10, R13, 0x4, R10 ;  /* 0x000000040d0a7825 */ /* 0x001fe400078e020a */
[----:B------:R-:W5:Y:S04]  /*01c0*/  LDG.E.EL R8, desc[UR4][R8.64] ;  /* 0x0000000408087981 */ /* 0x000f68000c2e1900 */
[----:B------:R-:W5:Y:S01]  /*01d0*/  LDG.E.EL R11, desc[UR4][R10.64] ;  /* 0x000000040a0b7981 */ /* 0x000f62000c2e1900 */
[----:B---3--:R-:W-:Y:S02]  /*01e0*/  IMAD.MOV.U32 R4, RZ, RZ, 0x3e800000 ;  /* 0x3e800000ff047424 */ /* 0x008fe400078e00ff */
[----:B--2---:R-:W-:-:S04]  /*01f0*/  FADD R6, R6, 9.9999997473787516356e-06 ;  /* 0x3727c5ac06067421 */ /* 0x004fc80000000000 */
[----:B------:R-:W0:Y:S02]  /*0200*/  MUFU.SQRT R7, R6 ;  /* 0x0000000600077308 */ /* 0x000e240000002000 */
[C---:B0-----:R-:W-:Y:S02]  /*0210*/  FSETP.GT.AND P0, PT, R7.reuse, 8.50705917302346158658e+37, PT ;  /* 0x7e8000000700780b */ /* 0x041fe40003f04000 */
[----:B------:R-:W-:-:S11]  /*0220*/  FSETP.GEU.AND P1, PT, R7, 1.175494350822287508e-38, PT ;  /* 0x008000000700780b */ /* 0x000fd60003f2e000 */
[----:B------:R-:W-:-:S04]  /*0230*/  @P0 FMUL R7, R7, 0.25 ;  /* 0x3e80000007070820 */ /* 0x000fc80000400000 */
[----:B------:R-:W-:-:S06]  /*0240*/  @!P1 FMUL R7, R7, 16777216 ;  /* 0x4b80000007079820 */ /* 0x000fcc0000400000 */
[----:B------:R-:W0:Y:S01]  /*0250*/  MUFU.RCP R7, R7 ;  /* 0x0000000700077308 */ /* 0x000e220000001000 */
[----:B------:R-:W-:Y:S01]  /*0260*/  FSEL R4, R4, 1, P0 ;  /* 0x3f80000004047808 */ /* 0x000fe20000000000 */
[----:B----4-:R-:W-:Y:S02]  /*0270*/  FADD R5, R2, -R5 ;  /* 0x8000000502057221 */ /* 0x010fe40000000000 */
[----:B------:R-:W1:Y:S02]  /*0280*/  LDC.64 R2, c[0x0][0x238] ;  /* 0x00008e00ff027b82 */ /* 0x000e640000000a00 */
[----:B------:R-:W-:-:S04]  /*0290*/  @!P1 FMUL R4, R4, 16777216 ;  /* 0x4b80000004049820 */ /* 0x000fc80000400000 */
[----:B0-----:R-:W-:-:S04]  /*02a0*/  FMUL R4, R7, R4 ;  /* 0x0000000407047220 */ /* 0x001fc80000400000 */
[----:B------:R-:W-:-:S04]  /*02b0*/  FMUL R4, R5, R4 ;  /* 0x0000000405047220 */ /* 0x000fc80000400000 */
[----:B-----5:R-:W-:-:S05]  /*02c0*/  FFMA R4, R8, R4, R11 ;  /* 0x0000000408047223 */ /* 0x020fca000000000b */
[----:B------:R-:W-:-:S04]  /*02d0*/  FSETP.GEU.AND P0, PT, R4, RZ, PT ;  /* 0x000000ff0400720b */ /* 0x000fc80003f0e000 */
[----:B------:R-:W-:Y:S02]  /*02e0*/  FSEL R7, R4, RZ, P0 ;  /* 0x000000ff04077208 */ /* 0x000fe40000000000 */
[----:B------:R-:W-:Y:S02]  /*02f0*/  IADD3 R4, P1, R0, UR6, RZ ;  /* 0x0000000600047c10 */ /* 0x000fe4000ff3e0ff */
[----:B------:R-:W-:Y:S01]  /*0300*/  FSETP.GTU.AND P0, PT, R7, RZ, PT ;  /* 0x000000ff0700720b */ /* 0x000fe20003f0c000 */
[C---:B-1----:R-:W-:Y:S01]  /*0310*/  IMAD.WIDE R2, R0.reuse, 0x4, R2 ;  /* 0x0000000400027825 */ /* 0x042fe200078e0202 */
[----:B------:R-:W-:Y:S02]  /*0320*/  LEA.HI.X.SX32 R5, R0, UR7, 0x1, P1 ;  /* 0x0000000700057c11 */ /* 0x000fe400088f0eff */
[----:B------:R-:W-:Y:S02]  /*0330*/  SEL R9, RZ, 0x1, P0 ;  /* 0x00000001ff097807 */ /* 0x000fe40000000000 */
[----:B------:R-:W-:Y:S04]  /*0340*/  STG.E desc[UR4][R2.64], R7 ;  /* 0x0000000702007986 */ /* 0x000fe8000c101904 */
[----:B------:R-:W-:Y:S01]  /*0350*/  STG.E.U8 desc[UR4][R4.64], R9 ;  /* 0x0000000904007986 */ /* 0x000fe2000c101104 */
[----:B------:R-:W-:Y:S05]  /*0360*/  EXIT ;  /* 0x000000000000794d */ /* 0x000fea0003800000 */
.L_x_0:
[----:B------:R-:W-:-:S00]  /*0370*/  BRA `(.L_x_0) ;  /* 0xfffffffc00fc7947 */ /* 0x000fc0000383ffff */
[----:B------:R-:W-:-:S00]  /*0380*/  NOP ;  /* 0x0000000000007918 */ /* 0x000fc00000000000 */
[----:B------:R-:W-:-:S00]  /*0390*/  NOP ;  /* 0x0000000000007918 */ /* 0x000fc00000000000 */
[----:B------:R-:W-:-:S00]  /*03a0*/  NOP ;  /* 0x0000000000007918 */ /* 0x000fc00000000000 */
[----:B------:R-:W-:-:S00]  /*03b0*/  NOP ;  /* 0x0000000000007918 */ /* 0x000fc00000000000 */
[----:B------:R-:W-:-:S00]  /*03c0*/  NOP ;  /* 0x0000000000007918 */ /* 0x000fc00000000000 */
[----:B------:R-:W-:-:S00]  /*03d0*/  NOP ;  /* 0x0000000000007918 */ /* 0x000fc00000000000 */
[----:B------:R-:W-:-:S00]  /*03e0*/  NOP ;  /* 0x0000000000007918 */ /* 0x000fc00000000000 */
[----:B------:R-:W-:-:S00]  /*03f0*/  NOP ;  /* 0x0000000000007918 */ /* 0x000fc00000000000 */
.L_x_1:


//--------------------- .nv.global.init           --------------------------
	.section	.nv.global.init,"aw",@progbits
.nv.global.init:
	.type		_$_str,@object
	.size		_$_str,(_$_str_$_2 - _$_str)
_$_str:
        /*0000*/ 	.byte	0x5f, 0x5f, 0x43, 0x55, 0x44, 0x41, 0x5f, 0x46, 0x54, 0x5a, 0x00
	.type		_$_str_$_2,@object
	.size		_$_str_$_2,(.L_1 - _$_str_$_2)
_$_str_$_2:
        /*000b*/ 	.byte	0x5f, 0x5f, 0x43, 0x55, 0x44, 0x41, 0x5f, 0x50, 0x52, 0x45, 0x43, 0x5f, 0x53, 0x51, 0x52, 0x54
        /*001b*/ 	.byte	0x00
.L_1:


//--------------------- .nv.constant0.triton_poi_fused__native_batch_norm_legit_no_training_relu_threshold_backward_21 --------------------------
	.section	.nv.constant0.triton_poi_fused__native_batch_norm_legit_no_training_relu_threshold_backward_21,"a",@progbits
	.sectionflags	@""
	.align	4
.nv.constant0.triton_poi_fused__native_batch_norm_legit_no_training_relu_threshold_backward_21:
	.zero		588
